	.headerflags	@"EF_CUDA_TEXMODE_UNIFIED EF_CUDA_64BIT_ADDRESS EF_CUDA_ACCELERATORS EF_CUDA_SM90 EF_CUDA_VIRTUAL_SM(EF_CUDA_SM90)"
	.elftype	@"ET_EXEC"


//--------------------- .nv.info                  --------------------------
	.section	.nv.info,"",@"SHT_CUDA_INFO"
	.align	4


	//----- nvinfo : EIATTR_REGCOUNT
	.align		4
        /*0000*/ 	.byte	0x04, 0x2f
        /*0002*/ 	.short	(.L_3 - .L_2)
	.align		4
.L_2:
        /*0004*/ 	.word	index@(triton_poi_fused__native_batch_norm_legit_no_training_52)
        /*0008*/ 	.word	0x00000016


	//----- nvinfo : EIATTR_MIN_STACK_SIZE
	.align		4
.L_3:
        /*000c*/ 	.byte	0x04, 0x12
        /*000e*/ 	.short	(.L_5 - .L_4)
	.align		4
.L_4:
        /*0010*/ 	.word	index@(triton_poi_fused__native_batch_norm_legit_no_training_52)
        /*0014*/ 	.word	0x00000000


	//----- nvinfo : EIATTR_FRAME_SIZE
	.align		4
.L_5:
        /*0018*/ 	.byte	0x04, 0x11
        /*001a*/ 	.short	(.L_7 - .L_6)
	.align		4
.L_6:
        /*001c*/ 	.word	index@(triton_poi_fused__native_batch_norm_legit_no_training_52)
        /*0020*/ 	.word	0x00000000


	//----- nvinfo : EIATTR_MIN_STACK_SIZE
	.align		4
.L_7:
        /*0024*/ 	.byte	0x04, 0x12
        /*0026*/ 	.short	(.L_9 - .L_8)
	.align		4
.L_8:
        /*0028*/ 	.word	index@(triton_poi_fused__native_batch_norm_legit_no_training_52)
        /*002c*/ 	.word	0x00000000
.L_9:


//--------------------- .nv.info.triton_poi_fused__native_batch_norm_legit_no_training_52 --------------------------
	.section	.nv.info.triton_poi_fused__native_batch_norm_legit_no_training_52,"",@"SHT_CUDA_INFO"
	.sectionflags	@""
	.align	4


	//----- nvinfo : EIATTR_CUDA_API_VERSION
	.align		4
        /*0000*/ 	.byte	0x04, 0x37
        /*0002*/ 	.short	(.L_11 - .L_10)
.L_10:
        /*0004*/ 	.word	0x0000007c


	//----- nvinfo : EIATTR_KPARAM_INFO
	.align		4
.L_11:
        /*0008*/ 	.byte	0x04, 0x17
        /*000a*/ 	.short	(.L_13 - .L_12)
.L_12:
        /*000c*/ 	.word	0x00000000
        /*0010*/ 	.short	0x0006
        /*0012*/ 	.short	0x0030
        /*0014*/ 	.byte	0x00, 0xf0, 0x11, 0x00


	//----- nvinfo : EIATTR_KPARAM_INFO
	.align		4
.L_13:
        /*0018*/ 	.byte	0x04, 0x17
        /*001a*/ 	.short	(.L_15 - .L_14)
.L_14:
        /*001c*/ 	.word	0x00000000
        /*0020*/ 	.short	0x0005
        /*0022*/ 	.short	0x0028
        /*0024*/ 	.byte	0x00, 0xf4, 0x21, 0x00


	//----- nvinfo : EIATTR_KPARAM_INFO
	.align		4
.L_15:
        /*0028*/ 	.byte	0x04, 0x17
        /*002a*/ 	.short	(.L_17 - .L_16)
.L_16:
        /*002c*/ 	.word	0x00000000
        /*0030*/ 	.short	0x0004
        /*0032*/ 	.short	0x0020
        /*0034*/ 	.byte	0x00, 0xf4, 0x21, 0x00


	//----- nvinfo : EIATTR_KPARAM_INFO
	.align		4
.L_17:
        /*0038*/ 	.byte	0x04, 0x17
        /*003a*/ 	.short	(.L_19 - .L_18)
.L_18:
        /*003c*/ 	.word	0x00000000
        /*0040*/ 	.short	0x0003
        /*0042*/ 	.short	0x0018
        /*0044*/ 	.byte	0x00, 0xf4, 0x21, 0x00


	//----- nvinfo : EIATTR_KPARAM_INFO
	.align		4
.L_19:
        /*0048*/ 	.byte	0x04, 0x17
        /*004a*/ 	.short	(.L_21 - .L_20)
.L_20:
        /*004c*/ 	.word	0x00000000
        /*0050*/ 	.short	0x0002
        /*0052*/ 	.short	0x0010
        /*0054*/ 	.byte	0x00, 0xf4, 0x21, 0x00


	//----- nvinfo : EIATTR_KPARAM_INFO
	.align		4
.L_21:
        /*0058*/ 	.byte	0x04, 0x17
        /*005a*/ 	.short	(.L_23 - .L_22)
.L_22:
        /*005c*/ 	.word	0x00000000
        /*0060*/ 	.short	0x0001
        /*0062*/ 	.short	0x0008
        /*0064*/ 	.byte	0x00, 0xf4, 0x21, 0x00


	//----- nvinfo : EIATTR_KPARAM_INFO
	.align		4
.L_23:
        /*0068*/ 	.byte	0x04, 0x17
        /*006a*/ 	.short	(.L_25 - .L_24)
.L_24:
        /*006c*/ 	.word	0x00000000
        /*0070*/ 	.short	0x0000
        /*0072*/ 	.short	0x0000
        /*0074*/ 	.byte	0x00, 0xf4, 0x21, 0x00


	//----- nvinfo : EIATTR_SPARSE_MMA_MASK
	.align		4
.L_25:
        /*0078*/ 	.byte	0x03, 0x50
        /*007a*/ 	.short	0x0000


	//----- nvinfo : EIATTR_MAXREG_COUNT
	.align		4
        /*007c*/ 	.byte	0x03, 0x1b
        /*007e*/ 	.short	0x00ff


	//----- nvinfo : EIATTR_EXIT_INSTR_OFFSETS
	.align		4
        /*0080*/ 	.byte	0x04, 0x1c
        /*0082*/ 	.short	(.L_27 - .L_26)


	//   ....[0]....
.L_26:
        /*0084*/ 	.word	0x000003d0


	//   ....[1]....
        /*0088*/ 	.word	0x000003f0


	//----- nvinfo : EIATTR_REQNTID
	.align		4
.L_27:
        /*008c*/ 	.byte	0x04, 0x10
        /*008e*/ 	.short	(.L_29 - .L_28)
.L_28:
        /*0090*/ 	.word	0x00000080
        /*0094*/ 	.word	0x00000001
        /*0098*/ 	.word	0x00000001


	//----- nvinfo : EIATTR_CBANK_PARAM_SIZE
	.align		4
.L_29:
        /*009c*/ 	.byte	0x03, 0x19
        /*009e*/ 	.short	0x0034


	//----- nvinfo : EIATTR_PARAM_CBANK
	.align		4
        /*00a0*/ 	.byte	0x04, 0x0a
        /*00a2*/ 	.short	(.L_31 - .L_30)
	.align		4
.L_30:
        /*00a4*/ 	.word	index@(.nv.constant0.triton_poi_fused__native_batch_norm_legit_no_training_52)
        /*00a8*/ 	.short	0x0210
        /*00aa*/ 	.short	0x0034


	//----- nvinfo : EIATTR_SW_WAR
	.align		4
.L_31:
        /*00ac*/ 	.byte	0x04, 0x36
        /*00ae*/ 	.short	(.L_33 - .L_32)
.L_32:
        /*00b0*/ 	.word	0x00000008
.L_33:


//--------------------- .nv.callgraph             --------------------------
	.section	.nv.callgraph,"",@"SHT_CUDA_CALLGRAPH"
	.align	4
	.sectionentsize	8
	.align		4
        /*0000*/ 	.word	0x00000000
	.align		4
        /*0004*/ 	.word	0xffffffff
	.align		4
        /*0008*/ 	.word	0x00000000
	.align		4
        /*000c*/ 	.word	0xfffffffe
	.align		4
        /*0010*/ 	.word	0x00000000
	.align		4
        /*0014*/ 	.word	0xfffffffd
	.align		4
        /*0018*/ 	.word	0x00000000
	.align		4
        /*001c*/ 	.word	0xfffffffc


//--------------------- .nv.constant4             --------------------------
	.section	.nv.constant4,"a",@progbits
	.align	8
	.align		8
.nv.constant4:
        /*0000*/ 	.dword	_$_str
	.align		8
        /*0008*/ 	.dword	_$_str_$_2


//--------------------- .text.triton_poi_fused__native_batch_norm_legit_no_training_52 --------------------------
	.section	.text.triton_poi_fused__native_batch_norm_legit_no_training_52,"ax",@progbits
	.align	128
        .global         triton_poi_fused__native_batch_norm_legit_no_training_52
        .type           triton_poi_fused__native_batch_norm_legit_no_training_52,@function
        .size           triton_poi_fused__native_batch_norm_legit_no_training_52,(.L_x_1 - triton_poi_fused__native_batch_norm_legit_no_training_52)
        .other          triton_poi_fused__native_batch_norm_legit_no_training_52,@"STO_CUDA_ENTRY STV_DEFAULT"
triton_poi_fused__native_batch_norm_legit_no_training_52:
.text.triton_poi_fused__native_batch_norm_legit_no_training_52:
[----:B------:R-:W0:Y:S01]  /*0000*/  LDC R1, c[0x0][0x28] ;  /* 0x00000a00ff017b82 */ /* 0x000e220000000800 */
[----:B------:R-:W1:Y:S07]  /*0010*/  S2R R0, SR_TID.X ;  /* 0x0000000000007919 */ /* 0x000e6e0000002100 */
[----:B------:R-:W2:Y:S01]  /*0020*/  LDC.64 R8, c[0x0][0x220] ;  /* 0x00008800ff087b82 */ /* 0x000ea20000000a00 */
[----:B------:R-:W-:Y:S01]  /*0030*/  ULDC.64 UR4, c[0x0][0x208] ;  /* 0x0000820000047ab9 */ /* 0x000fe20000000a00 */
[----:B------:R-:W3:Y:S06]  /*0040*/  S2R R3, SR_CTAID.X ;  /* 0x0000000000037919 */ /* 0x000eec0000002500 */
[----:B------:R-:W4:Y:S08]  /*0050*/  LDC.64 R12, c[0x0][0x210] ;  /* 0x00008400ff0c7b82 */ /* 0x000f300000000a00 */
[----:B------:R-:W5:Y:S08]  /*0060*/  LDC.64 R14, c[0x0][0x218] ;  /* 0x00008600ff0e7b82 */ /* 0x000f700000000a00 */
[----:B------:R-:W5:Y:S01]  /*0070*/  LDC.64 R16, c[0x0][0x228] ;  /* 0x00008a00ff107b82 */ /* 0x000f620000000a00 */
[----:B-1----:R-:W-:-:S07]  /*0080*/  SHF.L.U32 R0, R0, 0x1, RZ ;  /* 0x0000000100007819 */ /* 0x002fce00000006ff */
[----:B------:R-:W1:Y:S01]  /*0090*/  LDC.64 R18, c[0x0][0x230] ;  /* 0x00008c00ff127b82 */ /* 0x000e620000000a00 */
[----:B------:R-:W-:-:S04]  /*00a0*/  LOP3.LUT R0, R0, 0xfe, RZ, 0xc0, !PT ;  /* 0x000000fe00007812 */ /* 0x000fc800078ec0ff */
[----:B---3--:R-:W-:-:S04]  /*00b0*/  LEA R0, R3, R0, 0x8 ;  /* 0x0000000003007211 */ /* 0x008fc800078e40ff */
[C---:B------:R-:W-:Y:S01]  /*00c0*/  ISETP.GE.AND P4, PT, R0.reuse, 0x2c00, PT ;  /* 0x00002c000000780c */ /* 0x040fe20003f86270 */
[----:B------:R-:W-:-:S05]  /*00d0*/  IMAD.HI R2, R0, 0x2e8ba2e9, RZ ;  /* 0x2e8ba2e900027827 */ /* 0x000fca00078e02ff */
[----:B------:R-:W-:-:S04]  /*00e0*/  SHF.R.U32.HI R3, RZ, 0x1f, R2 ;  /* 0x0000001fff037819 */ /* 0x000fc80000011602 */
[----:B------:R-:W-:-:S05]  /*00f0*/  LEA.HI.SX32 R3, R2, R3, 0x1b ;  /* 0x0000000302037211 */ /* 0x000fca00078fdaff */
[----:B------:R-:W-:Y:S01]  /*0100*/  IMAD R11, R3, -0xb0, R0 ;  /* 0xffffff50030b7824 */ /* 0x000fe200078e0200 */
[----:B------:R-:W-:-:S03]  /*0110*/  CS2R R2, SRZ ;  /* 0x0000000000027805 */ /* 0x000fc6000001ff00 */
[----:B--2---:R-:W-:-:S05]  /*0120*/  IMAD.WIDE R8, R11, 0x4, R8 ;  /* 0x000000040b087825 */ /* 0x004fca00078e0208 */
[----:B------:R2:W3:Y:S01]  /*0130*/  @!P4 LDG.E.EL.64 R2, desc[UR4][R8.64] ;  /* 0x000000040802c981 */ /* 0x0004e2000c2e1b00 */
[----:B------:R-:W-:Y:S02]  /*0140*/  CS2R R4, SRZ ;  /* 0x0000000000047805 */ /* 0x000fe4000001ff00 */
[----:B------:R-:W-:Y:S01]  /*0150*/  CS2R R6, SRZ ;  /* 0x0000000000067805 */ /* 0x000fe2000001ff00 */
[----:B----4-:R-:W-:-:S04]  /*0160*/  IMAD.WIDE R12, R0, 0x4, R12 ;  /* 0x00000004000c7825 */ /* 0x010fc800078e020c */
[C---:B-----5:R-:W-:Y:S01]  /*0170*/  IMAD.WIDE R14, R11.reuse, 0x4, R14 ;  /* 0x000000040b0e7825 */ /* 0x060fe200078e020e */
[----:B------:R-:W4:Y:S04]  /*0180*/  @!P4 LDG.E.64 R4, desc[UR4][R12.64] ;  /* 0x000000040c04c981 */ /* 0x000f28000c1e1b00 */
[----:B------:R5:W4:Y:S01]  /*0190*/  @!P4 LDG.E.EL.64 R6, desc[UR4][R14.64] ;  /* 0x000000040e06c981 */ /* 0x000b22000c2e1b00 */
[----:B0-----:R-:W-:Y:S01]  /*01a0*/  IMAD.WIDE R16, R11, 0x4, R16 ;  /* 0x000000040b107825 */ /* 0x001fe200078e0210 */
[----:B--2---:R-:W-:-:S03]  /*01b0*/  CS2R R8, SRZ ;  /* 0x0000000000087805 */ /* 0x004fc6000001ff00 */
[----:B-1----:R-:W-:Y:S01]  /*01c0*/  IMAD.WIDE R18, R11, 0x4, R18 ;  /* 0x000000040b127825 */ /* 0x002fe200078e0212 */
[----:B------:R-:W-:-:S04]  /*01d0*/  CS2R R10, SRZ ;  /* 0x00000000000a7805 */ /* 0x000fc8000001ff00 */
[----:B------:R-:W2:Y:S04]  /*01e0*/  @!P4 LDG.E.EL.64 R8, desc[UR4][R18.64] ;  /* 0x000000041208c981 */ /* 0x000ea8000c2e1b00 */
[----:B------:R-:W2:Y:S01]  /*01f0*/  @!P4 LDG.E.EL.64 R10, desc[UR4][R16.64] ;  /* 0x00000004100ac981 */ /* 0x000ea2000c2e1b00 */
[----:B-----5:R-:W-:Y:S01]  /*0200*/  HFMA2.MMA R15, -RZ, RZ, 1.625, 0 ;  /* 0x3e800000ff0f7435 */ /* 0x020fe200000001ff */
[----:B---3--:R-:W-:Y:S01]  /*0210*/  FADD R2, R2, 0.0010000000474974513054 ;  /* 0x3a83126f02027421 */ /* 0x008fe20000000000 */
[----:B------:R-:W-:-:S03]  /*0220*/  FADD R12, R3, 0.0010000000474974513054 ;  /* 0x3a83126f030c7421 */ /* 0x000fc60000000000 */
[----:B------:R0:W1:Y:S08]  /*0230*/  MUFU.SQRT R13, R2 ;  /* 0x00000002000d7308 */ /* 0x0000700000002000 */
[----:B------:R-:W3:Y:S01]  /*0240*/  MUFU.SQRT R14, R12 ;  /* 0x0000000c000e7308 */ /* 0x000ee20000002000 */
[----:B0-----:R-:W0:Y:S01]  /*0250*/  LDC.64 R2, c[0x0][0x238] ;  /* 0x00008e00ff027b82 */ /* 0x001e220000000a00 */
[----:B-1----:R-:W-:-:S02]  /*0260*/  FSETP.GT.AND P0, PT, R13, 8.50705917302346158658e+37, PT ;  /* 0x7e8000000d00780b */ /* 0x002fc40003f04000 */
[----:B------:R-:W-:Y:S02]  /*0270*/  FSETP.GEU.AND P2, PT, R13, 1.175494350822287508e-38, PT ;  /* 0x008000000d00780b */ /* 0x000fe40003f4e000 */
[C---:B---3--:R-:W-:Y:S02]  /*0280*/  FSETP.GT.AND P1, PT, R14.reuse, 8.50705917302346158658e+37, PT ;  /* 0x7e8000000e00780b */ /* 0x048fe40003f24000 */
[----:B------:R-:W-:-:S07]  /*0290*/  FSETP.GEU.AND P3, PT, R14, 1.175494350822287508e-38, PT ;  /* 0x008000000e00780b */ /* 0x000fce0003f6e000 */
[----:B------:R-:W-:-:S04]  /*02a0*/  @P0 FMUL R13, R13, 0.25 ;  /* 0x3e8000000d0d0820 */ /* 0x000fc80000400000 */
[----:B------:R-:W-:Y:S01]  /*02b0*/  @!P2 FMUL R13, R13, 16777216 ;  /* 0x4b8000000d0da820 */ /* 0x000fe20000400000 */
[----:B------:R-:W-:-:S04]  /*02c0*/  @P1 FMUL R14, R14, 0.25 ;  /* 0x3e8000000e0e1820 */ /* 0x000fc80000400000 */
[----:B------:R-:W-:Y:S01]  /*02d0*/  @!P3 FMUL R14, R14, 16777216 ;  /* 0x4b8000000e0eb820 */ /* 0x000fe20000400000 */
[----:B------:R-:W1:Y:S01]  /*02e0*/  MUFU.RCP R13, R13 ;  /* 0x0000000d000d7308 */ /* 0x000e620000001000 */
[----:B------:R-:W-:-:S07]  /*02f0*/  FSEL R12, R15, 1, P0 ;  /* 0x3f8000000f0c7808 */ /* 0x000fce0000000000 */
[----:B------:R-:W3:Y:S01]  /*0300*/  MUFU.RCP R14, R14 ;  /* 0x0000000e000e7308 */ /* 0x000ee20000001000 */
[----:B------:R-:W-:Y:S01]  /*0310*/  FSEL R15, R15, 1, P1 ;  /* 0x3f8000000f0f7808 */ /* 0x000fe20000800000 */
[----:B------:R-:W-:Y:S01]  /*0320*/  @!P2 FMUL R12, R12, 16777216 ;  /* 0x4b8000000c0ca820 */ /* 0x000fe20000400000 */
[----:B----4-:R-:W-:-:S03]  /*0330*/  FADD R4, -R6, R4 ;  /* 0x0000000406047221 */ /* 0x010fc60000000100 */
[----:B------:R-:W-:Y:S01]  /*0340*/  @!P3 FMUL R15, R15, 16777216 ;  /* 0x4b8000000f0fb820 */ /* 0x000fe20000400000 */
[----:B------:R-:W-:Y:S01]  /*0350*/  FADD R5, -R7, R5 ;  /* 0x0000000507057221 */ /* 0x000fe20000000100 */
[----:B-1----:R-:W-:Y:S02]  /*0360*/  FMUL R13, R13, R12 ;  /* 0x0000000c0d0d7220 */ /* 0x002fe40000400000 */
[----:B---3--:R-:W-:Y:S02]  /*0370*/  FMUL R6, R14, R15 ;  /* 0x0000000f0e067220 */ /* 0x008fe40000400000 */
[----:B------:R-:W-:Y:S02]  /*0380*/  FMUL R13, R4, R13 ;  /* 0x0000000d040d7220 */ /* 0x000fe40000400000 */
[----:B------:R-:W-:Y:S01]  /*0390*/  FMUL R6, R5, R6 ;  /* 0x0000000605067220 */ /* 0x000fe20000400000 */
[----:B0-----:R-:W-:-:S04]  /*03a0*/  IMAD.WIDE R2, R0, 0x4, R2 ;  /* 0x0000000400027825 */ /* 0x001fc800078e0202 */
[----:B--2---:R-:W-:Y:S01]  /*03b0*/  FFMA R8, R13, R10, R8 ;  /* 0x0000000a0d087223 */ /* 0x004fe20000000008 */
[----:B------:R-:W-:Y:S01]  /*03c0*/  FFMA R9, R6, R11, R9 ;  /* 0x0000000b06097223 */ /* 0x000fe20000000009 */
[----:B------:R-:W-:Y:S06]  /*03d0*/  @P4 EXIT ;  /* 0x000000000000494d */ /* 0x000fec0003800000 */
[----:B------:R-:W-:Y:S01]  /*03e0*/  STG.E.64 desc[UR4][R2.64], R8 ;  /* 0x0000000802007986 */ /* 0x000fe2000c101b04 */
[----:B------:R-:W-:Y:S05]  /*03f0*/  EXIT ;  /* 0x000000000000794d */ /* 0x000fea0003800000 */
.L_x_0:
[----:B------:R-:W-:-:S00]  /*0400*/  BRA `(.L_x_0) ;  /* 0xfffffffc00fc7947 */ /* 0x000fc0000383ffff */
[----:B------:R-:W-:-:S00]  /*0410*/  NOP ;  /* 0x0000000000007918 */ /* 0x000fc00000000000 */
        /* <DEDUP_REMOVED lines=14> */
.L_x_1:


//--------------------- .nv.global.init           --------------------------
	.section	.nv.global.init,"aw",@progbits
.nv.global.init:
	.type		_$_str,@object
	.size		_$_str,(_$_str_$_2 - _$_str)
_$_str:
        /*0000*/ 	.byte	0x5f, 0x5f, 0x43, 0x55, 0x44, 0x41, 0x5f, 0x46, 0x54, 0x5a, 0x00
	.type		_$_str_$_2,@object
	.size		_$_str_$_2,(.L_1 - _$_str_$_2)
_$_str_$_2:
        /*000b*/ 	.byte	0x5f, 0x5f, 0x43, 0x55, 0x44, 0x41, 0x5f, 0x50, 0x52, 0x45, 0x43, 0x5f, 0x53, 0x51, 0x52, 0x54
        /*001b*/ 	.byte	0x00
.L_1:


//--------------------- .nv.constant0.triton_poi_fused__native_batch_norm_legit_no_training_52 --------------------------
	.section	.nv.constant0.triton_poi_fused__native_batch_norm_legit_no_training_52,"a",@progbits
	.sectionflags	@""
	.align	4
.nv.constant0.triton_poi_fused__native_batch_norm_legit_no_training_52:
	.zero		580
